//
// Generated by NVIDIA NVVM Compiler
//
// Compiler Build ID: CL-36424714
// Cuda compilation tools, release 13.0, V13.0.88
// Based on NVVM 20.0.0
//

.version 9.0
.target sm_100
.address_size 64

	// .globl	_Z15imageblurkernelPKfPfii

.visible .entry _Z15imageblurkernelPKfPfii(
	.param .u64 .ptr .align 1 _Z15imageblurkernelPKfPfii_param_0,
	.param .u64 .ptr .align 1 _Z15imageblurkernelPKfPfii_param_1,
	.param .u32 _Z15imageblurkernelPKfPfii_param_2,
	.param .u32 _Z15imageblurkernelPKfPfii_param_3
)
{
	.reg .pred 	%p<98>;
	.reg .b32 	%r<150>;
	.reg .b32 	%f<88>;
	.reg .b64 	%rd<15>;

	ld.param.u64 	%rd6, [_Z15imageblurkernelPKfPfii_param_0];
	ld.param.u64 	%rd5, [_Z15imageblurkernelPKfPfii_param_1];
	ld.param.u32 	%r74, [_Z15imageblurkernelPKfPfii_param_2];
	ld.param.u32 	%r75, [_Z15imageblurkernelPKfPfii_param_3];
	cvta.to.global.u64 	%rd1, %rd6;
	mov.u32 	%r76, %ctaid.x;
	mov.u32 	%r77, %ntid.x;
	mov.u32 	%r78, %tid.x;
	mad.lo.s32 	%r117, %r76, %r77, %r78;
	mov.u32 	%r79, %ctaid.y;
	mov.u32 	%r80, %ntid.y;
	mov.u32 	%r81, %tid.y;
	mad.lo.s32 	%r146, %r79, %r80, %r81;
	shr.u32 	%r83, %r75, 31;
	add.s32 	%r84, %r75, %r83;
	shr.s32 	%r3, %r84, 1;
	max.s32 	%r85, %r117, %r146;
	setp.ge.s32 	%p2, %r85, %r74;
	@%p2 bra 	$L__BB0_48;
	setp.gt.s32 	%p3, %r117, %r3;
	mov.f32 	%f85, 0f00000000;
	mov.f32 	%f87, %f85;
	@%p3 bra 	$L__BB0_47;
	add.s32 	%r4, %r3, 1;
	neg.s32 	%r5, %r3;
	mov.f32 	%f85, 0f00000000;
	mov.b32 	%r147, 0;
$L__BB0_3:
	mov.u32 	%r8, %r117;
	setp.lt.s32 	%p4, %r3, %r146;
	@%p4 bra 	$L__BB0_45;
	sub.s32 	%r88, %r8, %r3;
	setp.lt.s32 	%p5, %r88, 0;
	setp.ge.s32 	%p6, %r88, %r74;
	or.pred  	%p1, %p5, %p6;
	mul.lo.s32 	%r9, %r88, %r74;
	sub.s32 	%r10, %r4, %r146;
	sub.s32 	%r89, %r3, %r146;
	and.b32  	%r11, %r10, 7;
	setp.lt.u32 	%p7, %r89, 7;
	mov.u32 	%r140, %r146;
	@%p7 bra 	$L__BB0_24;
	add.s32 	%r121, %r146, 3;
	add.s32 	%r120, %r5, %r146;
	add.s32 	%r119, %r120, %r9;
	and.b32  	%r90, %r10, -8;
	neg.s32 	%r118, %r90;
$L__BB0_6:
	.pragma "nounroll";
	setp.lt.s32 	%p8, %r120, 0;
	setp.ge.s32 	%p9, %r120, %r74;
	or.pred  	%p10, %p8, %p9;
	or.pred  	%p11, %p1, %p10;
	mul.wide.s32 	%rd7, %r119, 4;
	add.s64 	%rd2, %rd1, %rd7;
	not.pred 	%p12, %p11;
	@%p12 bra 	$L__BB0_8;
	ld.global.f32 	%f45, [%rd2];
	add.f32 	%f85, %f85, %f45;
	add.s32 	%r147, %r147, 1;
$L__BB0_8:
	add.s32 	%r91, %r120, 1;
	setp.lt.s32 	%p13, %r91, 0;
	setp.ge.s32 	%p14, %r91, %r74;
	or.pred  	%p15, %p13, %p14;
	or.pred  	%p16, %p1, %p15;
	not.pred 	%p17, %p16;
	@%p17 bra 	$L__BB0_10;
	ld.global.f32 	%f46, [%rd2+4];
	add.f32 	%f85, %f85, %f46;
	add.s32 	%r147, %r147, 1;
$L__BB0_10:
	add.s32 	%r92, %r120, 2;
	setp.lt.s32 	%p18, %r92, 0;
	setp.ge.s32 	%p19, %r92, %r74;
	or.pred  	%p20, %p18, %p19;
	or.pred  	%p21, %p1, %p20;
	not.pred 	%p22, %p21;
	@%p22 bra 	$L__BB0_12;
	ld.global.f32 	%f47, [%rd2+8];
	add.f32 	%f85, %f85, %f47;
	add.s32 	%r147, %r147, 1;
$L__BB0_12:
	add.s32 	%r93, %r120, 3;
	setp.lt.s32 	%p23, %r93, 0;
	setp.ge.s32 	%p24, %r93, %r74;
	or.pred  	%p25, %p23, %p24;
	or.pred  	%p26, %p1, %p25;
	not.pred 	%p27, %p26;
	@%p27 bra 	$L__BB0_14;
	ld.global.f32 	%f48, [%rd2+12];
	add.f32 	%f85, %f85, %f48;
	add.s32 	%r147, %r147, 1;
$L__BB0_14:
	add.s32 	%r94, %r120, 4;
	setp.lt.s32 	%p28, %r94, 0;
	setp.ge.s32 	%p29, %r94, %r74;
	or.pred  	%p30, %p28, %p29;
	or.pred  	%p31, %p1, %p30;
	not.pred 	%p32, %p31;
	@%p32 bra 	$L__BB0_16;
	ld.global.f32 	%f49, [%rd2+16];
	add.f32 	%f85, %f85, %f49;
	add.s32 	%r147, %r147, 1;
$L__BB0_16:
	add.s32 	%r95, %r120, 5;
	setp.lt.s32 	%p33, %r95, 0;
	setp.ge.s32 	%p34, %r95, %r74;
	or.pred  	%p35, %p33, %p34;
	or.pred  	%p36, %p1, %p35;
	not.pred 	%p37, %p36;
	@%p37 bra 	$L__BB0_18;
	ld.global.f32 	%f50, [%rd2+20];
	add.f32 	%f85, %f85, %f50;
	add.s32 	%r147, %r147, 1;
$L__BB0_18:
	add.s32 	%r96, %r120, 6;
	setp.lt.s32 	%p38, %r96, 0;
	setp.ge.s32 	%p39, %r96, %r74;
	or.pred  	%p40, %p38, %p39;
	or.pred  	%p41, %p1, %p40;
	not.pred 	%p42, %p41;
	@%p42 bra 	$L__BB0_20;
	ld.global.f32 	%f51, [%rd2+24];
	add.f32 	%f85, %f85, %f51;
	add.s32 	%r147, %r147, 1;
$L__BB0_20:
	add.s32 	%r97, %r120, 7;
	setp.lt.s32 	%p43, %r97, 0;
	setp.ge.s32 	%p44, %r97, %r74;
	or.pred  	%p45, %p43, %p44;
	or.pred  	%p46, %p1, %p45;
	not.pred 	%p47, %p46;
	@%p47 bra 	$L__BB0_22;
	ld.global.f32 	%f52, [%rd2+28];
	add.f32 	%f85, %f85, %f52;
	add.s32 	%r147, %r147, 1;
$L__BB0_22:
	add.s32 	%r121, %r121, 8;
	add.s32 	%r120, %r120, 8;
	add.s32 	%r119, %r119, 8;
	add.s32 	%r118, %r118, 8;
	setp.ne.s32 	%p48, %r118, 0;
	@%p48 bra 	$L__BB0_6;
	add.s32 	%r140, %r121, -3;
$L__BB0_24:
	setp.eq.s32 	%p49, %r11, 0;
	mov.u32 	%r146, %r4;
	@%p49 bra 	$L__BB0_45;
	and.b32  	%r45, %r10, 3;
	setp.lt.u32 	%p50, %r11, 4;
	@%p50 bra 	$L__BB0_35;
	sub.s32 	%r99, %r140, %r3;
	setp.lt.s32 	%p51, %r99, 0;
	setp.ge.s32 	%p52, %r99, %r74;
	or.pred  	%p53, %p51, %p52;
	or.pred  	%p55, %p1, %p53;
	add.s32 	%r100, %r99, %r9;
	mul.wide.s32 	%rd8, %r100, 4;
	add.s64 	%rd3, %rd1, %rd8;
	not.pred 	%p56, %p55;
	@%p56 bra 	$L__BB0_28;
	ld.global.f32 	%f54, [%rd3];
	add.f32 	%f85, %f85, %f54;
	add.s32 	%r147, %r147, 1;
$L__BB0_28:
	add.s32 	%r102, %r99, 1;
	setp.lt.s32 	%p57, %r102, 0;
	setp.ge.s32 	%p58, %r102, %r74;
	or.pred  	%p59, %p57, %p58;
	or.pred  	%p61, %p1, %p59;
	not.pred 	%p62, %p61;
	@%p62 bra 	$L__BB0_30;
	ld.global.f32 	%f55, [%rd3+4];
	add.f32 	%f85, %f85, %f55;
	add.s32 	%r147, %r147, 1;
$L__BB0_30:
	add.s32 	%r104, %r99, 2;
	setp.lt.s32 	%p63, %r104, 0;
	setp.ge.s32 	%p64, %r104, %r74;
	or.pred  	%p65, %p63, %p64;
	or.pred  	%p67, %p1, %p65;
	not.pred 	%p68, %p67;
	@%p68 bra 	$L__BB0_32;
	ld.global.f32 	%f56, [%rd3+8];
	add.f32 	%f85, %f85, %f56;
	add.s32 	%r147, %r147, 1;
$L__BB0_32:
	add.s32 	%r106, %r99, 3;
	setp.lt.s32 	%p69, %r106, 0;
	setp.ge.s32 	%p70, %r106, %r74;
	or.pred  	%p71, %p69, %p70;
	or.pred  	%p73, %p1, %p71;
	not.pred 	%p74, %p73;
	@%p74 bra 	$L__BB0_34;
	ld.global.f32 	%f57, [%rd3+12];
	add.f32 	%f85, %f85, %f57;
	add.s32 	%r147, %r147, 1;
$L__BB0_34:
	add.s32 	%r140, %r140, 4;
$L__BB0_35:
	setp.eq.s32 	%p75, %r45, 0;
	mov.u32 	%r146, %r4;
	@%p75 bra 	$L__BB0_45;
	setp.eq.s32 	%p76, %r45, 1;
	@%p76 bra 	$L__BB0_42;
	sub.s32 	%r108, %r140, %r3;
	setp.lt.s32 	%p77, %r108, 0;
	setp.ge.s32 	%p78, %r108, %r74;
	or.pred  	%p79, %p77, %p78;
	or.pred  	%p81, %p1, %p79;
	add.s32 	%r109, %r108, %r9;
	mul.wide.s32 	%rd9, %r109, 4;
	add.s64 	%rd4, %rd1, %rd9;
	not.pred 	%p82, %p81;
	@%p82 bra 	$L__BB0_39;
	ld.global.f32 	%f59, [%rd4];
	add.f32 	%f85, %f85, %f59;
	add.s32 	%r147, %r147, 1;
$L__BB0_39:
	add.s32 	%r111, %r108, 1;
	setp.lt.s32 	%p83, %r111, 0;
	setp.ge.s32 	%p84, %r111, %r74;
	or.pred  	%p85, %p83, %p84;
	or.pred  	%p87, %p1, %p85;
	not.pred 	%p88, %p87;
	@%p88 bra 	$L__BB0_41;
	ld.global.f32 	%f60, [%rd4+4];
	add.f32 	%f85, %f85, %f60;
	add.s32 	%r147, %r147, 1;
$L__BB0_41:
	add.s32 	%r140, %r140, 2;
$L__BB0_42:
	and.b32  	%r112, %r10, 1;
	setp.eq.b32 	%p89, %r112, 1;
	not.pred 	%p90, %p89;
	mov.u32 	%r146, %r4;
	@%p90 bra 	$L__BB0_45;
	sub.s32 	%r66, %r140, %r3;
	setp.lt.s32 	%p91, %r66, 0;
	setp.ge.s32 	%p92, %r66, %r74;
	or.pred  	%p93, %p91, %p92;
	or.pred  	%p95, %p1, %p93;
	not.pred 	%p96, %p95;
	mov.u32 	%r146, %r4;
	@%p96 bra 	$L__BB0_45;
	add.s32 	%r113, %r66, %r9;
	mul.wide.s32 	%rd10, %r113, 4;
	add.s64 	%rd11, %rd1, %rd10;
	ld.global.f32 	%f61, [%rd11];
	add.f32 	%f85, %f85, %f61;
	add.s32 	%r147, %r147, 1;
	mov.u32 	%r146, %r4;
$L__BB0_45:
	add.s32 	%r117, %r8, 1;
	setp.ne.s32 	%p97, %r8, %r3;
	@%p97 bra 	$L__BB0_3;
	cvt.rn.f32.s32 	%f87, %r147;
	mov.u32 	%r117, %r4;
$L__BB0_47:
	div.rn.f32 	%f62, %f85, %f87;
	mad.lo.s32 	%r114, %r146, %r74, %r117;
	cvta.to.global.u64 	%rd12, %rd5;
	mul.wide.s32 	%rd13, %r114, 4;
	add.s64 	%rd14, %rd12, %rd13;
	st.global.f32 	[%rd14], %f62;
$L__BB0_48:
	ret;

}


// ===== COMPILED SASS (sm_100) =====

	.target	sm_100

	.elftype	@"ET_EXEC"


//--------------------- .note.nv.tkinfo           --------------------------
	.section	.note.nv.tkinfo,"",@"SHT_NOTE"
	.sectionflags	@"SHF_NOTE_NV_TKINFO"
	.tkinfo
        /*0018*/ 	.word	0x00000002
        /*0030*/ 	.string	""
        /*0030*/ 	.string	"ptxas"
        /*0030*/ 	.string	"Cuda compilation tools, release 13.0, V13.0.88"
        /*0030*/ 	.string	"Build cuda_13.0.r13.0/compiler.36424714_0"
        /*0030*/ 	.string	"-arch sm_100 -m 64 "



//--------------------- .note.nv.cuinfo           --------------------------
	.section	.note.nv.cuinfo,"",@"SHT_NOTE"
	.sectionflags	@"SHF_NOTE_NV_CUINFO"
        /*0018*/ 	.short	0x0002
        /*001a*/ 	.short	0x0064
        /*001c*/ 	.short	0x0082
	.zero		2


//--------------------- .nv.info                  --------------------------
	.section	.nv.info,"",@"SHT_CUDA_INFO"
	.align	4


	//----- nvinfo : EIATTR_REGCOUNT
	.align		4
        /*0000*/ 	.byte	0x04, 0x2f
        /*0002*/ 	.short	(.L_1 - .L_0)
	.align		4
.L_0:
        /*0004*/ 	.word	index@(_Z15imageblurkernelPKfPfii)
        /*0008*/ 	.word	0x0000001f


	//----- nvinfo : EIATTR_FRAME_SIZE
	.align		4
.L_1:
        /*000c*/ 	.byte	0x04, 0x11
        /*000e*/ 	.short	(.L_3 - .L_2)
	.align		4
.L_2:
        /*0010*/ 	.word	index@($__internal_0_$__cuda_sm3x_div_rn_noftz_f32_slowpath)
        /*0014*/ 	.word	0x00000000


	//----- nvinfo : EIATTR_FRAME_SIZE
	.align		4
.L_3:
        /*0018*/ 	.byte	0x04, 0x11
        /*001a*/ 	.short	(.L_5 - .L_4)
	.align		4
.L_4:
        /*001c*/ 	.word	index@(_Z15imageblurkernelPKfPfii)
        /*0020*/ 	.word	0x00000000


	//----- nvinfo : EIATTR_MIN_STACK_SIZE
	.align		4
.L_5:
        /*0024*/ 	.byte	0x04, 0x12
        /*0026*/ 	.short	(.L_7 - .L_6)
	.align		4
.L_6:
        /*0028*/ 	.word	index@(_Z15imageblurkernelPKfPfii)
        /*002c*/ 	.word	0x00000000
.L_7:


//--------------------- .nv.compat                --------------------------
	.section	.nv.compat,"",@"SHT_CUDA_COMPAT_INFO"
	.align	4
        /*0000*/ 	.byte	0x02, 0x09, 0x00, 0x00, 0x02, 0x02, 0x01, 0x00, 0x02, 0x05, 0x05, 0x00, 0x03, 0x07, 0x01, 0x01
        /*0010*/ 	.byte	0x02, 0x03, 0x00, 0x00, 0x02, 0x06, 0x01, 0x00, 0x04, 0x0b, 0x08, 0x00, 0x01, 0x00, 0x00, 0x00
        /*0020*/ 	.byte	0x00, 0x00, 0x00, 0x00


//--------------------- .nv.info._Z15imageblurkernelPKfPfii --------------------------
	.section	.nv.info._Z15imageblurkernelPKfPfii,"",@"SHT_CUDA_INFO"
	.sectionflags	@""
	.align	4


	//----- nvinfo : EIATTR_CUDA_API_VERSION
	.align		4
        /*0000*/ 	.byte	0x04, 0x37
        /*0002*/ 	.short	(.L_9 - .L_8)
.L_8:
        /*0004*/ 	.word	0x00000082


	//----- nvinfo : EIATTR_KPARAM_INFO
	.align		4
.L_9:
        /*0008*/ 	.byte	0x04, 0x17
        /*000a*/ 	.short	(.L_11 - .L_10)
.L_10:
        /*000c*/ 	.word	0x00000000
        /*0010*/ 	.short	0x0003
        /*0012*/ 	.short	0x0014
        /*0014*/ 	.byte	0x00, 0xf0, 0x11, 0x00


	//----- nvinfo : EIATTR_KPARAM_INFO
	.align		4
.L_11:
        /*0018*/ 	.byte	0x04, 0x17
        /*001a*/ 	.short	(.L_13 - .L_12)
.L_12:
        /*001c*/ 	.word	0x00000000
        /*0020*/ 	.short	0x0002
        /*0022*/ 	.short	0x0010
        /*0024*/ 	.byte	0x00, 0xf0, 0x11, 0x00


	//----- nvinfo : EIATTR_KPARAM_INFO
	.align		4
.L_13:
        /*0028*/ 	.byte	0x04, 0x17
        /*002a*/ 	.short	(.L_15 - .L_14)
.L_14:
        /*002c*/ 	.word	0x00000000
        /*0030*/ 	.short	0x0001
        /*0032*/ 	.short	0x0008
        /*0034*/ 	.byte	0x00, 0xf5, 0x21, 0x00


	//----- nvinfo : EIATTR_KPARAM_INFO
	.align		4
.L_15:
        /*0038*/ 	.byte	0x04, 0x17
        /*003a*/ 	.short	(.L_17 - .L_16)
.L_16:
        /*003c*/ 	.word	0x00000000
        /*0040*/ 	.short	0x0000
        /*0042*/ 	.short	0x0000
        /*0044*/ 	.byte	0x00, 0xf5, 0x21, 0x00


	//----- nvinfo : EIATTR_SPARSE_MMA_MASK
	.align		4
.L_17:
        /*0048*/ 	.byte	0x03, 0x50
        /*004a*/ 	.short	0x0000


	//----- nvinfo : EIATTR_MAXREG_COUNT
	.align		4
        /*004c*/ 	.byte	0x03, 0x1b
        /*004e*/ 	.short	0x00ff


	//----- nvinfo : EIATTR_MERCURY_ISA_VERSION
	.align		4
        /*0050*/ 	.byte	0x03, 0x5f
        /*0052*/ 	.short	0x0101


	//----- nvinfo : EIATTR_VRC_CTA_INIT_COUNT
	.align		4
        /*0054*/ 	.byte	0x02, 0x4a
	.zero		1
	.zero		1


	//----- nvinfo : EIATTR_EXIT_INSTR_OFFSETS
	.align		4
        /*0058*/ 	.byte	0x04, 0x1c
        /*005a*/ 	.short	(.L_19 - .L_18)


	//   ....[0]....
.L_18:
        /*005c*/ 	.word	0x000000d0


	//   ....[1]....
        /*0060*/ 	.word	0x00000df0


	//----- nvinfo : EIATTR_CRS_STACK_SIZE
	.align		4
.L_19:
        /*0064*/ 	.byte	0x04, 0x1e
        /*0066*/ 	.short	(.L_21 - .L_20)
.L_20:
        /*0068*/ 	.word	0x00000000


	//----- nvinfo : EIATTR_CBANK_PARAM_SIZE
	.align		4
.L_21:
        /*006c*/ 	.byte	0x03, 0x19
        /*006e*/ 	.short	0x0018


	//----- nvinfo : EIATTR_PARAM_CBANK
	.align		4
        /*0070*/ 	.byte	0x04, 0x0a
        /*0072*/ 	.short	(.L_23 - .L_22)
	.align		4
.L_22:
        /*0074*/ 	.word	index@(.nv.constant0._Z15imageblurkernelPKfPfii)
        /*0078*/ 	.short	0x0380
        /*007a*/ 	.short	0x0018


	//----- nvinfo : EIATTR_SW_WAR
	.align		4
.L_23:
        /*007c*/ 	.byte	0x04, 0x36
        /*007e*/ 	.short	(.L_25 - .L_24)
.L_24:
        /*0080*/ 	.word	0x00000008
.L_25:


//--------------------- .nv.callgraph             --------------------------
	.section	.nv.callgraph,"",@"SHT_CUDA_CALLGRAPH"
	.align	4
	.sectionentsize	8
	.align		4
        /*0000*/ 	.word	0x00000000
	.align		4
        /*0004*/ 	.word	0xffffffff
	.align		4
        /*0008*/ 	.word	0x00000000
	.align		4
        /*000c*/ 	.word	0xfffffffe
	.align		4
        /*0010*/ 	.word	0x00000000
	.align		4
        /*0014*/ 	.word	0xfffffffd
	.align		4
        /*0018*/ 	.word	0x00000000
	.align		4
        /*001c*/ 	.word	0xfffffffc


//--------------------- .text._Z15imageblurkernelPKfPfii --------------------------
	.section	.text._Z15imageblurkernelPKfPfii,"ax",@progbits
	.align	128
        .global         _Z15imageblurkernelPKfPfii
        .type           _Z15imageblurkernelPKfPfii,@function
        .size           _Z15imageblurkernelPKfPfii,(.L_x_28 - _Z15imageblurkernelPKfPfii)
        .other          _Z15imageblurkernelPKfPfii,@"STO_CUDA_ENTRY STV_DEFAULT"
_Z15imageblurkernelPKfPfii:
.text._Z15imageblurkernelPKfPfii:
[----:B------:R-:W-:Y:S01]  /*0000*/  LDC R1, c[0x0][0x37c] ;  /* 0x0000df00ff017b82 */ /* 0x000fe20000000800 */
[----:B------:R-:W0:Y:S07]  /*0010*/  S2R R3, SR_TID.X ;  /* 0x0000000000037919 */ /* 0x000e2e0000002100 */
[----:B------:R-:W0:Y:S01]  /*0020*/  LDC R4, c[0x0][0x360] ;  /* 0x0000d800ff047b82 */ /* 0x000e220000000800 */
[----:B------:R-:W1:Y:S07]  /*0030*/  S2R R5, SR_TID.Y ;  /* 0x0000000000057919 */ /* 0x000e6e0000002200 */
[----:B------:R-:W0:Y:S08]  /*0040*/  S2UR UR4, SR_CTAID.X ;  /* 0x00000000000479c3 */ /* 0x000e300000002500 */
[----:B------:R-:W1:Y:S08]  /*0050*/  S2UR UR5, SR_CTAID.Y ;  /* 0x00000000000579c3 */ /* 0x000e700000002600 */
[----:B------:R-:W1:Y:S08]  /*0060*/  LDC R10, c[0x0][0x364] ;  /* 0x0000d900ff0a7b82 */ /* 0x000e700000000800 */
[----:B------:R-:W2:Y:S01]  /*0070*/  LDC.64 R6, c[0x0][0x390] ;  /* 0x0000e400ff067b82 */ /* 0x000ea20000000a00 */
[----:B0-----:R-:W-:-:S02]  /*0080*/  IMAD R4, R4, UR4, R3 ;  /* 0x0000000404047c24 */ /* 0x001fc4000f8e0203 */
[----:B-1----:R-:W-:-:S05]  /*0090*/  IMAD R10, R10, UR5, R5 ;  /* 0x000000050a0a7c24 */ /* 0x002fca000f8e0205 */
[----:B------:R-:W-:Y:S02]  /*00a0*/  VIMNMX R3, PT, PT, R4, R10, !PT ;  /* 0x0000000a04037248 */ /* 0x000fe40007fe0100 */
[----:B--2---:R-:W-:Y:S02]  /*00b0*/  LEA.HI R5, R7, R7, RZ, 0x1 ;  /* 0x0000000707057211 */ /* 0x004fe400078f08ff */
[----:B------:R-:W-:-:S13]  /*00c0*/  ISETP.GE.AND P0, PT, R3, R6, PT ;  /* 0x000000060300720c */ /* 0x000fda0003f06270 */
[----:B------:R-:W-:Y:S05]  /*00d0*/  @P0 EXIT ;  /* 0x000000000000094d */ /* 0x000fea0003800000 */
[----:B------:R-:W-:Y:S01]  /*00e0*/  SHF.R.S32.HI R5, RZ, 0x1, R5 ;  /* 0x00000001ff057819 */ /* 0x000fe20000011405 */
[----:B------:R-:W0:Y:S01]  /*00f0*/  LDCU.64 UR4, c[0x0][0x358] ;  /* 0x00006b00ff0477ac */ /* 0x000e220008000a00 */
[----:B------:R-:W-:Y:S01]  /*0100*/  BSSY.RECONVERGENT B2, `(.L_x_0) ;  /* 0x00000bb000027945 */ /* 0x000fe20003800200 */
[----:B------:R-:W-:Y:S01]  /*0110*/  IMAD.MOV.U32 R7, RZ, RZ, RZ ;  /* 0x000000ffff077224 */ /* 0x000fe200078e00ff */
[----:B------:R-:W-:Y:S01]  /*0120*/  ISETP.GT.AND P0, PT, R4, R5, PT ;  /* 0x000000050400720c */ /* 0x000fe20003f04270 */
[----:B------:R-:W1:Y:S01]  /*0130*/  LDCU UR7, c[0x0][0x390] ;  /* 0x00007200ff0777ac */ /* 0x000e620008000800 */
[----:B------:R-:W-:-:S11]  /*0140*/  IMAD.MOV.U32 R3, RZ, RZ, RZ ;  /* 0x000000ffff037224 */ /* 0x000fd600078e00ff */
[----:B------:R-:W-:Y:S05]  /*0150*/  @P0 BRA `(.L_x_1) ;  /* 0x0000000800d40947 */ /* 0x000fea0003800000 */
[----:B------:R-:W-:Y:S01]  /*0160*/  BSSY.RECONVERGENT B1, `(.L_x_2) ;  /* 0x00000b2000017945 */ /* 0x000fe20003800200 */
[----:B------:R-:W-:Y:S02]  /*0170*/  VIADD R6, R5, 0x1 ;  /* 0x0000000105067836 */ /* 0x000fe40000000000 */
[----:B------:R-:W-:Y:S02]  /*0180*/  IMAD.MOV.U32 R7, RZ, RZ, RZ ;  /* 0x000000ffff077224 */ /* 0x000fe400078e00ff */
[----:B------:R-:W-:-:S07]  /*0190*/  IMAD.MOV.U32 R0, RZ, RZ, RZ ;  /* 0x000000ffff007224 */ /* 0x000fce00078e00ff */
.L_x_13:
[----:B------:R-:W-:Y:S01]  /*01a0*/  ISETP.GE.AND P0, PT, R5, R10, PT ;  /* 0x0000000a0500720c */ /* 0x000fe20003f06270 */
[----:B------:R-:W-:-:S12]  /*01b0*/  BSSY.RECONVERGENT B0, `(.L_x_3) ;  /* 0x00000a9000007945 */ /* 0x000fd80003800200 */
[----:B------:R-:W-:Y:S05]  /*01c0*/  @!P0 BRA `(.L_x_4) ;  /* 0x00000008009c8947 */ /* 0x000fea0003800000 */
[----:B------:R-:W2:Y:S01]  /*01d0*/  LDCU UR6, c[0x0][0x390] ;  /* 0x00007200ff0677ac */ /* 0x000ea20008000800 */
[--C-:B------:R-:W-:Y:S01]  /*01e0*/  IMAD.IADD R2, R5, 0x1, -R10.reuse ;  /* 0x0000000105027824 */ /* 0x100fe200078e0a0a */
[----:B------:R-:W-:Y:S01]  /*01f0*/  BSSY.RECONVERGENT B3, `(.L_x_5) ;  /* 0x0000052000037945 */ /* 0x000fe20003800200 */
[----:B------:R-:W-:Y:S02]  /*0200*/  IMAD.IADD R8, R4, 0x1, -R5 ;  /* 0x0000000104087824 */ /* 0x000fe400078e0a05 */
[--C-:B------:R-:W-:Y:S01]  /*0210*/  IMAD.IADD R12, R6, 0x1, -R10.reuse ;  /* 0x00000001060c7824 */ /* 0x100fe200078e0a0a */
[----:B------:R-:W-:Y:S01]  /*0220*/  ISETP.GE.U32.AND P1, PT, R2, 0x7, PT ;  /* 0x000000070200780c */ /* 0x000fe20003f26070 */
[----:B------:R-:W-:-:S03]  /*0230*/  IMAD.MOV.U32 R2, RZ, RZ, R10 ;  /* 0x000000ffff027224 */ /* 0x000fc600078e000a */
[----:B------:R-:W-:Y:S01]  /*0240*/  LOP3.LUT R17, R12, 0x7, RZ, 0xc0, !PT ;  /* 0x000000070c117812 */ /* 0x000fe200078ec0ff */
[----:B--2---:R-:W-:-:S05]  /*0250*/  IMAD.U32 R9, RZ, RZ, UR6 ;  /* 0x00000006ff097e24 */ /* 0x004fca000f8e00ff */
[----:B------:R-:W-:-:S04]  /*0260*/  ISETP.GE.AND P0, PT, R8, R9, PT ;  /* 0x000000090800720c */ /* 0x000fc80003f06270 */
[----:B------:R-:W-:Y:S01]  /*0270*/  ISETP.LT.OR P0, PT, R8, RZ, P0 ;  /* 0x000000ff0800720c */ /* 0x000fe20000701670 */
[----:B------:R-:W-:-:S12]  /*0280*/  @!P1 BRA `(.L_x_6) ;  /* 0x0000000400209947 */ /* 0x000fd80003800000 */
[----:B------:R-:W2:Y:S01]  /*0290*/  LDC.64 R2, c[0x0][0x380] ;  /* 0x0000e000ff027b82 */ /* 0x000ea20000000a00 */
[----:B------:R-:W-:Y:S01]  /*02a0*/  LOP3.LUT R16, R12, 0xfffffff8, RZ, 0xc0, !PT ;  /* 0xfffffff80c107812 */ /* 0x000fe200078ec0ff */
[C---:B------:R-:W-:Y:S01]  /*02b0*/  IMAD.IADD R14, R10.reuse, 0x1, -R5 ;  /* 0x000000010a0e7824 */ /* 0x040fe200078e0a05 */
[----:B------:R-:W-:Y:S01]  /*02c0*/  BSSY.RECONVERGENT B4, `(.L_x_7) ;  /* 0x0000043000047945 */ /* 0x000fe20003800200 */
[----:B------:R-:W-:Y:S02]  /*02d0*/  VIADD R15, R10, 0x3 ;  /* 0x000000030a0f7836 */ /* 0x000fe40000000000 */
[----:B------:R-:W-:Y:S02]  /*02e0*/  IMAD R13, R8, R9, R14 ;  /* 0x00000009080d7224 */ /* 0x000fe400078e020e */
[----:B------:R-:W-:-:S07]  /*02f0*/  IMAD.MOV R16, RZ, RZ, -R16 ;  /* 0x000000ffff107224 */ /* 0x000fce00078e0a10 */
.L_x_8:
[----:B-1----:R-:W-:Y:S02]  /*0300*/  IMAD.U32 R9, RZ, RZ, UR7 ;  /* 0x00000007ff097e24 */ /* 0x002fe4000f8e00ff */
[C---:B------:R-:W-:Y:S02]  /*0310*/  VIADD R18, R14.reuse, 0x1 ;  /* 0x000000010e127836 */ /* 0x040fe40000000000 */
[----:B--2---:R-:W-:Y:S01]  /*0320*/  IMAD.WIDE R10, R13, 0x4, R2 ;  /* 0x000000040d0a7825 */ /* 0x004fe200078e0202 */
[----:B------:R-:W-:-:S04]  /*0330*/  ISETP.GE.AND P1, PT, R14, R9, PT ;  /* 0x000000090e00720c */ /* 0x000fc80003f26270 */
[----:B------:R-:W-:-:S04]  /*0340*/  ISETP.LT.OR P1, PT, R14, RZ, P1 ;  /* 0x000000ff0e00720c */ /* 0x000fc80000f21670 */
[----:B------:R-:W-:Y:S02]  /*0350*/  PLOP3.LUT P6, PT, P0, P1, PT, 0xf8, 0x8f ;  /* 0x00000000008f781c */ /* 0x000fe400007c3f70 */
[----:B------:R-:W-:-:S04]  /*0360*/  ISETP.GE.AND P1, PT, R18, R9, PT ;  /* 0x000000091200720c */ /* 0x000fc80003f26270 */
[----:B------:R-:W-:-:S04]  /*0370*/  ISETP.LT.OR P1, PT, R18, RZ, P1 ;  /* 0x000000ff1200720c */ /* 0x000fc80000f21670 */
[----:B------:R-:W-:-:S03]  /*0380*/  PLOP3.LUT P2, PT, P0, P1, PT, 0xf8, 0x8f ;  /* 0x00000000008f781c */ /* 0x000fc60000743f70 */
[----:B0-----:R-:W2:Y:S10]  /*0390*/  @P6 LDG.E R18, desc[UR4][R10.64] ;  /* 0x000000040a126981 */ /* 0x001eb4000c1e1900 */
[----:B------:R-:W3:Y:S01]  /*03a0*/  @P2 LDG.E R20, desc[UR4][R10.64+0x4] ;  /* 0x000004040a142981 */ /* 0x000ee2000c1e1900 */
[C---:B------:R-:W-:Y:S01]  /*03b0*/  IADD3 R22, PT, PT, R14.reuse, 0x2, RZ ;  /* 0x000000020e167810 */ /* 0x040fe20007ffe0ff */
[----:B------:R-:W-:-:S02]  /*03c0*/  VIADD R24, R14, 0x3 ;  /* 0x000000030e187836 */ /* 0x000fc40000000000 */
[----:B------:R-:W-:Y:S01]  /*03d0*/  @P6 VIADD R0, R0, 0x1 ;  /* 0x0000000100006836 */ /* 0x000fe20000000000 */
[-C--:B------:R-:W-:Y:S02]  /*03e0*/  ISETP.GE.AND P1, PT, R22, R9.reuse, PT ;  /* 0x000000091600720c */ /* 0x080fe40003f26270 */
[-C--:B------:R-:W-:Y:S01]  /*03f0*/  ISETP.GE.AND P4, PT, R24, R9.reuse, PT ;  /* 0x000000091800720c */ /* 0x080fe20003f86270 */
[----:B------:R-:W-:Y:S01]  /*0400*/  @P2 VIADD R0, R0, 0x1 ;  /* 0x0000000100002836 */ /* 0x000fe20000000000 */
[----:B------:R-:W-:Y:S01]  /*0410*/  ISETP.LT.OR P1, PT, R22, RZ, P1 ;  /* 0x000000ff1600720c */ /* 0x000fe20000f21670 */
[----:B------:R-:W-:Y:S01]  /*0420*/  VIADD R22, R14, 0x4 ;  /* 0x000000040e167836 */ /* 0x000fe20000000000 */
[----:B------:R-:W-:Y:S01]  /*0430*/  ISETP.LT.OR P4, PT, R24, RZ, P4 ;  /* 0x000000ff1800720c */ /* 0x000fe20002781670 */
[----:B------:R-:W-:Y:S01]  /*0440*/  VIADD R24, R14, 0x5 ;  /* 0x000000050e187836 */ /* 0x000fe20000000000 */
[----:B------:R-:W-:Y:S02]  /*0450*/  PLOP3.LUT P1, PT, P0, P1, PT, 0xf8, 0x8f ;  /* 0x00000000008f781c */ /* 0x000fe40000723f70 */
[----:B------:R-:W-:-:S02]  /*0460*/  ISETP.GE.AND P3, PT, R22, R9, PT ;  /* 0x000000091600720c */ /* 0x000fc40003f66270 */
[----:B------:R-:W-:Y:S02]  /*0470*/  ISETP.GE.AND P5, PT, R24, R9, PT ;  /* 0x000000091800720c */ /* 0x000fe40003fa6270 */
[----:B------:R-:W-:Y:S01]  /*0480*/  ISETP.LT.OR P3, PT, R22, RZ, P3 ;  /* 0x000000ff1600720c */ /* 0x000fe20001f61670 */
[----:B------:R-:W-:Y:S01]  /*0490*/  VIADD R22, R14, 0x7 ;  /* 0x000000070e167836 */ /* 0x000fe20000000000 */
[----:B------:R-:W-:Y:S02]  /*04a0*/  PLOP3.LUT P4, PT, P0, P4, PT, 0xf8, 0x8f ;  /* 0x00000000008f781c */ /* 0x000fe40000789f70 */
[----:B------:R-:W-:Y:S02]  /*04b0*/  ISETP.LT.OR P5, PT, R24, RZ, P5 ;  /* 0x000000ff1800720c */ /* 0x000fe40002fa1670 */
[----:B------:R-:W-:Y:S02]  /*04c0*/  PLOP3.LUT P3, PT, P0, P3, PT, 0xf8, 0x8f ;  /* 0x00000000008f781c */ /* 0x000fe40000767f70 */
[----:B------:R-:W-:-:S13]  /*04d0*/  PLOP3.LUT P5, PT, P0, P5, PT, 0xf8, 0x8f ;  /* 0x00000000008f781c */ /* 0x000fda00007abf70 */
[----:B------:R-:W4:Y:S01]  /*04e0*/  @P5 LDG.E R24, desc[UR4][R10.64+0x14] ;  /* 0x000014040a185981 */ /* 0x000f22000c1e1900 */
[----:B--2---:R-:W-:Y:S01]  /*04f0*/  @P6 FADD R7, R7, R18 ;  /* 0x0000001207076221 */ /* 0x004fe20000000000 */
[----:B------:R-:W-:-:S05]  /*0500*/  VIADD R18, R14, 0x6 ;  /* 0x000000060e127836 */ /* 0x000fca0000000000 */
[----:B------:R-:W-:Y:S01]  /*0510*/  ISETP.GE.AND P6, PT, R18, R9, PT ;  /* 0x000000091200720c */ /* 0x000fe20003fc6270 */
[----:B---3--:R-:W-:-:S03]  /*0520*/  @P2 FADD R7, R7, R20 ;  /* 0x0000001407072221 */ /* 0x008fc60000000000 */
[----:B------:R-:W-:Y:S01]  /*0530*/  ISETP.LT.OR P6, PT, R18, RZ, P6 ;  /* 0x000000ff1200720c */ /* 0x000fe200037c1670 */
[----:B------:R-:W2:Y:S01]  /*0540*/  @P4 LDG.E R20, desc[UR4][R10.64+0xc] ;  /* 0x00000c040a144981 */ /* 0x000ea2000c1e1900 */
[----:B------:R-:W-:-:S03]  /*0550*/  ISETP.GE.AND P2, PT, R22, R9, PT ;  /* 0x000000091600720c */ /* 0x000fc60003f46270 */
[----:B------:R-:W3:Y:S01]  /*0560*/  @P1 LDG.E R18, desc[UR4][R10.64+0x8] ;  /* 0x000008040a121981 */ /* 0x000ee2000c1e1900 */
[----:B------:R-:W-:Y:S02]  /*0570*/  ISETP.LT.OR P2, PT, R22, RZ, P2 ;  /* 0x000000ff1600720c */ /* 0x000fe40001741670 */
[----:B------:R-:W-:Y:S01]  /*0580*/  PLOP3.LUT P6, PT, P0, P6, PT, 0xf8, 0x8f ;  /* 0x00000000008f781c */ /* 0x000fe200007cdf70 */
[----:B------:R-:W5:Y:S01]  /*0590*/  @P3 LDG.E R22, desc[UR4][R10.64+0x10] ;  /* 0x000010040a163981 */ /* 0x000f62000c1e1900 */
[----:B------:R-:W-:-:S11]  /*05a0*/  PLOP3.LUT P2, PT, P0, P2, PT, 0xf8, 0x8f ;  /* 0x00000000008f781c */ /* 0x000fd60000745f70 */
[----:B------:R-:W4:Y:S04]  /*05b0*/  @P6 LDG.E R26, desc[UR4][R10.64+0x18] ;  /* 0x000018040a1a6981 */ /* 0x000f28000c1e1900 */
[----:B------:R-:W4:Y:S01]  /*05c0*/  @P2 LDG.E R28, desc[UR4][R10.64+0x1c] ;  /* 0x00001c040a1c2981 */ /* 0x000f22000c1e1900 */
[----:B------:R-:W-:Y:S02]  /*05d0*/  @P1 VIADD R0, R0, 0x1 ;  /* 0x0000000100001836 */ /* 0x000fe40000000000 */
[----:B------:R-:W-:Y:S02]  /*05e0*/  VIADD R16, R16, 0x8 ;  /* 0x0000000810107836 */ /* 0x000fe40000000000 */
[----:B------:R-:W-:-:S04]  /*05f0*/  @P4 VIADD R0, R0, 0x1 ;  /* 0x0000000100004836 */ /* 0x000fc80000000000 */
[----:B------:R-:W-:-:S04]  /*0600*/  @P3 VIADD R0, R0, 0x1 ;  /* 0x0000000100003836 */ /* 0x000fc80000000000 */
[----:B------:R-:W-:-:S05]  /*0610*/  @P5 VIADD R0, R0, 0x1 ;  /* 0x0000000100005836 */ /* 0x000fca0000000000 */
[----:B------:R-:W-:Y:S01]  /*0620*/  @P6 IADD3 R0, PT, PT, R0, 0x1, RZ ;  /* 0x0000000100006810 */ /* 0x000fe20007ffe0ff */
[----:B------:R-:W-:Y:S02]  /*0630*/  VIADD R15, R15, 0x8 ;  /* 0x000000080f0f7836 */ /* 0x000fe40000000000 */
[----:B------:R-:W-:Y:S02]  /*0640*/  VIADD R13, R13, 0x8 ;  /* 0x000000080d0d7836 */ /* 0x000fe40000000000 */
[----:B------:R-:W-:Y:S02]  /*0650*/  VIADD R14, R14, 0x8 ;  /* 0x000000080e0e7836 */ /* 0x000fe40000000000 */
[----:B------:R-:W-:Y:S02]  /*0660*/  @P2 VIADD R0, R0, 0x1 ;  /* 0x0000000100002836 */ /* 0x000fe40000000000 */
[----:B---3--:R-:W-:Y:S01]  /*0670*/  @P1 FADD R7, R7, R18 ;  /* 0x0000001207071221 */ /* 0x008fe20000000000 */
[----:B------:R-:W-:-:S03]  /*0680*/  ISETP.NE.AND P1, PT, R16, RZ, PT ;  /* 0x000000ff1000720c */ /* 0x000fc60003f25270 */
[----:B--2---:R-:W-:-:S04]  /*0690*/  @P4 FADD R7, R7, R20 ;  /* 0x0000001407074221 */ /* 0x004fc80000000000 */
[----:B-----5:R-:W-:-:S04]  /*06a0*/  @P3 FADD R7, R7, R22 ;  /* 0x0000001607073221 */ /* 0x020fc80000000000 */
[----:B----4-:R-:W-:-:S04]  /*06b0*/  @P5 FADD R7, R7, R24 ;  /* 0x0000001807075221 */ /* 0x010fc80000000000 */
[----:B------:R-:W-:-:S04]  /*06c0*/  @P6 FADD R7, R7, R26 ;  /* 0x0000001a07076221 */ /* 0x000fc80000000000 */
[----:B------:R-:W-:Y:S01]  /*06d0*/  @P2 FADD R7, R7, R28 ;  /* 0x0000001c07072221 */ /* 0x000fe20000000000 */
[----:B------:R-:W-:Y:S06]  /*06e0*/  @P1 BRA `(.L_x_8) ;  /* 0xfffffffc00041947 */ /* 0x000fec000383ffff */
[----:B------:R-:W-:Y:S05]  /*06f0*/  BSYNC.RECONVERGENT B4 ;  /* 0x0000000000047941 */ /* 0x000fea0003800200 */
.L_x_7:
[----:B------:R-:W-:-:S07]  /*0700*/  VIADD R2, R15, 0xfffffffd ;  /* 0xfffffffd0f027836 */ /* 0x000fce0000000000 */
.L_x_6:
[----:B01----:R-:W-:Y:S05]  /*0710*/  BSYNC.RECONVERGENT B3 ;  /* 0x0000000000037941 */ /* 0x003fea0003800200 */
.L_x_5:
[----:B------:R-:W-:Y:S01]  /*0720*/  ISETP.NE.AND P1, PT, R17, RZ, PT ;  /* 0x000000ff1100720c */ /* 0x000fe20003f25270 */
[----:B------:R-:W-:-:S12]  /*0730*/  IMAD.MOV.U32 R10, RZ, RZ, R6 ;  /* 0x000000ffff0a7224 */ /* 0x000fd800078e0006 */
[----:B------:R-:W-:Y:S05]  /*0740*/  @!P1 BRA `(.L_x_4) ;  /* 0x00000004003c9947 */ /* 0x000fea0003800000 */
[----:B------:R-:W-:Y:S01]  /*0750*/  ISETP.GE.U32.AND P1, PT, R17, 0x4, PT ;  /* 0x000000041100780c */ /* 0x000fe20003f26070 */
[----:B------:R-:W-:Y:S01]  /*0760*/  BSSY.RECONVERGENT B3, `(.L_x_9) ;  /* 0x0000024000037945 */ /* 0x000fe20003800200 */
[----:B------:R-:W-:-:S04]  /*0770*/  LOP3.LUT R13, R12, 0x3, RZ, 0xc0, !PT ;  /* 0x000000030c0d7812 */ /* 0x000fc800078ec0ff */
[----:B------:R-:W-:-:S07]  /*0780*/  ISETP.NE.AND P4, PT, R13, RZ, PT ;  /* 0x000000ff0d00720c */ /* 0x000fce0003f85270 */
[----:B------:R-:W-:Y:S06]  /*0790*/  @!P1 BRA `(.L_x_10) ;  /* 0x0000000000809947 */ /* 0x000fec0003800000 */
[----:B------:R-:W0:Y:S01]  /*07a0*/  LDC.64 R10, c[0x0][0x380] ;  /* 0x0000e000ff0a7b82 */ /* 0x000e220000000a00 */
[----:B------:R-:W-:-:S04]  /*07b0*/  IMAD.IADD R20, R2, 0x1, -R5 ;  /* 0x0000000102147824 */ /* 0x000fc800078e0a05 */
[C---:B------:R-:W-:Y:S01]  /*07c0*/  VIADD R14, R20.reuse, 0x1 ;  /* 0x00000001140e7836 */ /* 0x040fe20000000000 */
[CC--:B------:R-:W-:Y:S01]  /*07d0*/  ISETP.GE.AND P1, PT, R20.reuse, R9.reuse, PT ;  /* 0x000000091400720c */ /* 0x0c0fe20003f26270 */
[C---:B------:R-:W-:Y:S02]  /*07e0*/  VIADD R16, R20.reuse, 0x2 ;  /* 0x0000000214107836 */ /* 0x040fe40000000000 */
[----:B------:R-:W-:Y:S01]  /*07f0*/  VIADD R18, R20, 0x3 ;  /* 0x0000000314127836 */ /* 0x000fe20000000000 */
[-C--:B------:R-:W-:Y:S01]  /*0800*/  ISETP.GE.AND P2, PT, R14, R9.reuse, PT ;  /* 0x000000090e00720c */ /* 0x080fe20003f46270 */
[-C--:B------:R-:W-:Y:S01]  /*0810*/  IMAD R3, R8, R9.reuse, R20 ;  /* 0x0000000908037224 */ /* 0x080fe200078e0214 */
[----:B------:R-:W-:Y:S02]  /*0820*/  ISETP.LT.OR P1, PT, R20, RZ, P1 ;  /* 0x000000ff1400720c */ /* 0x000fe40000f21670 */
[----:B------:R-:W-:Y:S02]  /*0830*/  ISETP.GE.AND P3, PT, R16, R9, PT ;  /* 0x000000091000720c */ /* 0x000fe40003f66270 */
[----:B------:R-:W-:-:S02]  /*0840*/  ISETP.LT.OR P2, PT, R14, RZ, P2 ;  /* 0x000000ff0e00720c */ /* 0x000fc40001741670 */
[----:B------:R-:W-:Y:S02]  /*0850*/  PLOP3.LUT P1, PT, P0, P1, PT, 0xf8, 0x8f ;  /* 0x00000000008f781c */ /* 0x000fe40000723f70 */
[----:B------:R-:W-:Y:S02]  /*0860*/  ISETP.LT.OR P3, PT, R16, RZ, P3 ;  /* 0x000000ff1000720c */ /* 0x000fe40001f61670 */
[C---:B------:R-:W-:Y:S02]  /*0870*/  ISETP.GE.AND P5, PT, R18.reuse, R9, PT ;  /* 0x000000091200720c */ /* 0x040fe40003fa6270 */
[----:B------:R-:W-:Y:S01]  /*0880*/  PLOP3.LUT P2, PT, P0, P2, PT, 0xf8, 0x8f ;  /* 0x00000000008f781c */ /* 0x000fe20000745f70 */
[----:B0-----:R-:W-:Y:S01]  /*0890*/  IMAD.WIDE R10, R3, 0x4, R10 ;  /* 0x00000004030a7825 */ /* 0x001fe200078e020a */
[----:B------:R-:W-:Y:S02]  /*08a0*/  ISETP.LT.OR P5, PT, R18, RZ, P5 ;  /* 0x000000ff1200720c */ /* 0x000fe40002fa1670 */
[----:B------:R-:W-:-:S02]  /*08b0*/  PLOP3.LUT P3, PT, P0, P3, PT, 0xf8, 0x8f ;  /* 0x00000000008f781c */ /* 0x000fc40000767f70 */
[----:B------:R-:W-:Y:S01]  /*08c0*/  PLOP3.LUT P5, PT, P0, P5, PT, 0xf8, 0x8f ;  /* 0x00000000008f781c */ /* 0x000fe200007abf70 */
[----:B------:R-:W2:Y:S06]  /*08d0*/  @P1 LDG.E R14, desc[UR4][R10.64] ;  /* 0x000000040a0e1981 */ /* 0x000eac000c1e1900 */
[----:B------:R-:W3:Y:S04]  /*08e0*/  @P2 LDG.E R16, desc[UR4][R10.64+0x4] ;  /* 0x000004040a102981 */ /* 0x000ee8000c1e1900 */
[----:B------:R-:W4:Y:S04]  /*08f0*/  @P3 LDG.E R18, desc[UR4][R10.64+0x8] ;  /* 0x000008040a123981 */ /* 0x000f28000c1e1900 */
[----:B------:R-:W5:Y:S01]  /*0900*/  @P5 LDG.E R20, desc[UR4][R10.64+0xc] ;  /* 0x00000c040a145981 */ /* 0x000f62000c1e1900 */
[----:B------:R-:W-:-:S02]  /*0910*/  @P1 VIADD R0, R0, 0x1 ;  /* 0x0000000100001836 */ /* 0x000fc40000000000 */
[----:B------:R-:W-:-:S03]  /*0920*/  VIADD R2, R2, 0x4 ;  /* 0x0000000402027836 */ /* 0x000fc60000000000 */
[----:B------:R-:W-:-:S05]  /*0930*/  @P2 IADD3 R0, PT, PT, R0, 0x1, RZ ;  /* 0x0000000100002810 */ /* 0x000fca0007ffe0ff */
[----:B------:R-:W-:-:S04]  /*0940*/  @P3 VIADD R0, R0, 0x1 ;  /* 0x0000000100003836 */ /* 0x000fc80000000000 */
[----:B------:R-:W-:Y:S02]  /*0950*/  @P5 VIADD R0, R0, 0x1 ;  /* 0x0000000100005836 */ /* 0x000fe40000000000 */
[----:B--2---:R-:W-:-:S04]  /*0960*/  @P1 FADD R7, R7, R14 ;  /* 0x0000000e07071221 */ /* 0x004fc80000000000 */
[----:B---3--:R-:W-:-:S04]  /*0970*/  @P2 FADD R7, R7, R16 ;  /* 0x0000001007072221 */ /* 0x008fc80000000000 */
[----:B----4-:R-:W-:-:S04]  /*0980*/  @P3 FADD R7, R7, R18 ;  /* 0x0000001207073221 */ /* 0x010fc80000000000 */
[----:B-----5:R-:W-:-:S07]  /*0990*/  @P5 FADD R7, R7, R20 ;  /* 0x0000001407075221 */ /* 0x020fce0000000000 */
.L_x_10:
[----:B------:R-:W-:Y:S05]  /*09a0*/  BSYNC.RECONVERGENT B3 ;  /* 0x0000000000037941 */ /* 0x000fea0003800200 */
.L_x_9:
[----:B------:R-:W-:Y:S01]  /*09b0*/  IMAD.MOV.U32 R10, RZ, RZ, R6 ;  /* 0x000000ffff0a7224 */ /* 0x000fe200078e0006 */
[----:B------:R-:W-:Y:S06]  /*09c0*/  @!P4 BRA `(.L_x_4) ;  /* 0x00000000009cc947 */ /* 0x000fec0003800000 */
[----:B------:R-:W-:Y:S01]  /*09d0*/  ISETP.NE.AND P1, PT, R13, 0x1, PT ;  /* 0x000000010d00780c */ /* 0x000fe20003f25270 */
[----:B------:R-:W-:Y:S01]  /*09e0*/  BSSY.RECONVERGENT B3, `(.L_x_11) ;  /* 0x0000016000037945 */ /* 0x000fe20003800200 */
[----:B------:R-:W-:-:S04]  /*09f0*/  LOP3.LUT R12, R12, 0x1, RZ, 0xc0, !PT ;  /* 0x000000010c0c7812 */ /* 0x000fc800078ec0ff */
[----:B------:R-:W-:-:S07]  /*0a00*/  ISETP.NE.U32.AND P3, PT, R12, 0x1, PT ;  /* 0x000000010c00780c */ /* 0x000fce0003f65070 */
[----:B------:R-:W-:Y:S06]  /*0a10*/  @!P1 BRA `(.L_x_12) ;  /* 0x0000000000489947 */ /* 0x000fec0003800000 */
[----:B------:R-:W0:Y:S01]  /*0a20*/  LDC.64 R10, c[0x0][0x380] ;  /* 0x0000e000ff0a7b82 */ /* 0x000e220000000a00 */
[----:B------:R-:W-:-:S04]  /*0a30*/  IMAD.IADD R14, R2, 0x1, -R5 ;  /* 0x00000001020e7824 */ /* 0x000fc800078e0a05 */
[C---:B------:R-:W-:Y:S01]  /*0a40*/  VIADD R12, R14.reuse, 0x1 ;  /* 0x000000010e0c7836 */ /* 0x040fe20000000000 */
[-C--:B------:R-:W-:Y:S01]  /*0a50*/  ISETP.GE.AND P1, PT, R14, R9.reuse, PT ;  /* 0x000000090e00720c */ /* 0x080fe20003f26270 */
[----:B------:R-:W-:-:S03]  /*0a60*/  IMAD R3, R8, R9, R14 ;  /* 0x0000000908037224 */ /* 0x000fc600078e020e */
[----:B------:R-:W-:Y:S02]  /*0a70*/  ISETP.GE.AND P2, PT, R12, R9, PT ;  /* 0x000000090c00720c */ /* 0x000fe40003f46270 */
[----:B------:R-:W-:Y:S02]  /*0a80*/  ISETP.LT.OR P1, PT, R14, RZ, P1 ;  /* 0x000000ff0e00720c */ /* 0x000fe40000f21670 */
[----:B------:R-:W-:Y:S02]  /*0a90*/  ISETP.LT.OR P2, PT, R12, RZ, P2 ;  /* 0x000000ff0c00720c */ /* 0x000fe40001741670 */
[----:B------:R-:W-:Y:S02]  /*0aa0*/  PLOP3.LUT P1, PT, P0, P1, PT, 0xf8, 0x8f ;  /* 0x00000000008f781c */ /* 0x000fe40000723f70 */
[----:B------:R-:W-:Y:S01]  /*0ab0*/  PLOP3.LUT P2, PT, P0, P2, PT, 0xf8, 0x8f ;  /* 0x00000000008f781c */ /* 0x000fe20000745f70 */
[----:B0-----:R-:W-:-:S10]  /*0ac0*/  IMAD.WIDE R10, R3, 0x4, R10 ;  /* 0x00000004030a7825 */ /* 0x001fd400078e020a */
[----:B------:R-:W2:Y:S04]  /*0ad0*/  @P1 LDG.E R12, desc[UR4][R10.64] ;  /* 0x000000040a0c1981 */ /* 0x000ea8000c1e1900 */
[----:B------:R-:W3:Y:S01]  /*0ae0*/  @P2 LDG.E R14, desc[UR4][R10.64+0x4] ;  /* 0x000004040a0e2981 */ /* 0x000ee2000c1e1900 */
[----:B------:R-:W-:Y:S02]  /*0af0*/  @P1 VIADD R0, R0, 0x1 ;  /* 0x0000000100001836 */ /* 0x000fe40000000000 */
[----:B------:R-:W-:Y:S02]  /*0b00*/  VIADD R2, R2, 0x2 ;  /* 0x0000000202027836 */ /* 0x000fe40000000000 */
[----:B------:R-:W-:Y:S02]  /*0b10*/  @P2 VIADD R0, R0, 0x1 ;  /* 0x0000000100002836 */ /* 0x000fe40000000000 */
[----:B--2---:R-:W-:-:S04]  /*0b20*/  @P1 FADD R7, R7, R12 ;  /* 0x0000000c07071221 */ /* 0x004fc80000000000 */
[----:B---3--:R-:W-:-:S07]  /*0b30*/  @P2 FADD R7, R7, R14 ;  /* 0x0000000e07072221 */ /* 0x008fce0000000000 */
.L_x_12:
[----:B------:R-:W-:Y:S05]  /*0b40*/  BSYNC.RECONVERGENT B3 ;  /* 0x0000000000037941 */ /* 0x000fea0003800200 */
.L_x_11:
[----:B------:R-:W-:Y:S01]  /*0b50*/  IMAD.MOV.U32 R10, RZ, RZ, R6 ;  /* 0x000000ffff0a7224 */ /* 0x000fe200078e0006 */
[----:B------:R-:W-:Y:S06]  /*0b60*/  @P3 BRA `(.L_x_4) ;  /* 0x0000000000343947 */ /* 0x000fec0003800000 */
[----:B------:R-:W-:Y:S01]  /*0b70*/  IMAD.IADD R12, R2, 0x1, -R5 ;  /* 0x00000001020c7824 */ /* 0x000fe200078e0a05 */
[----:B------:R-:W-:-:S04]  /*0b80*/  MOV R10, R6 ;  /* 0x00000006000a7202 */ /* 0x000fc80000000f00 */
[----:B------:R-:W-:-:S04]  /*0b90*/  ISETP.GE.AND P1, PT, R12, R9, PT ;  /* 0x000000090c00720c */ /* 0x000fc80003f26270 */
[----:B------:R-:W-:-:S04]  /*0ba0*/  ISETP.LT.OR P1, PT, R12, RZ, P1 ;  /* 0x000000ff0c00720c */ /* 0x000fc80000f21670 */
[----:B------:R-:W-:-:S13]  /*0bb0*/  PLOP3.LUT P1, PT, P0, P1, PT, 0xf8, 0x8f ;  /* 0x00000000008f781c */ /* 0x000fda0000723f70 */
[----:B------:R-:W-:Y:S05]  /*0bc0*/  @!P1 BRA `(.L_x_4) ;  /* 0x00000000001c9947 */ /* 0x000fea0003800000 */
[----:B------:R-:W0:Y:S01]  /*0bd0*/  LDC.64 R2, c[0x0][0x380] ;  /* 0x0000e000ff027b82 */ /* 0x000e220000000a00 */
[----:B------:R-:W-:-:S04]  /*0be0*/  IMAD R9, R8, R9, R12 ;  /* 0x0000000908097224 */ /* 0x000fc800078e020c */
[----:B0-----:R-:W-:-:S06]  /*0bf0*/  IMAD.WIDE R2, R9, 0x4, R2 ;  /* 0x0000000409027825 */ /* 0x001fcc00078e0202 */
[----:B------:R-:W2:Y:S01]  /*0c00*/  LDG.E R2, desc[UR4][R2.64] ;  /* 0x0000000402027981 */ /* 0x000ea2000c1e1900 */
[----:B------:R-:W-:Y:S02]  /*0c10*/  VIADD R0, R0, 0x1 ;  /* 0x0000000100007836 */ /* 0x000fe40000000000 */
[----:B------:R-:W-:Y:S02]  /*0c20*/  IMAD.MOV.U32 R10, RZ, RZ, R6 ;  /* 0x000000ffff0a7224 */ /* 0x000fe400078e0006 */
[----:B--2---:R-:W-:-:S07]  /*0c30*/  FADD R7, R7, R2 ;  /* 0x0000000207077221 */ /* 0x004fce0000000000 */
.L_x_4:
[----:B01----:R-:W-:Y:S05]  /*0c40*/  BSYNC.RECONVERGENT B0 ;  /* 0x0000000000007941 */ /* 0x003fea0003800200 */
.L_x_3:
[C---:B------:R-:W-:Y:S01]  /*0c50*/  ISETP.NE.AND P0, PT, R4.reuse, R5, PT ;  /* 0x000000050400720c */ /* 0x040fe20003f05270 */
[----:B------:R-:W-:-:S12]  /*0c60*/  VIADD R4, R4, 0x1 ;  /* 0x0000000104047836 */ /* 0x000fd80000000000 */
[----:B------:R-:W-:Y:S05]  /*0c70*/  @P0 BRA `(.L_x_13) ;  /* 0xfffffff400480947 */ /* 0x000fea000383ffff */
[----:B------:R-:W-:Y:S05]  /*0c80*/  BSYNC.RECONVERGENT B1 ;  /* 0x0000000000017941 */ /* 0x000fea0003800200 */
.L_x_2:
[----:B------:R-:W-:Y:S01]  /*0c90*/  I2FP.F32.S32 R3, R0 ;  /* 0x0000000000037245 */ /* 0x000fe20000201400 */
[----:B------:R-:W-:-:S07]  /*0ca0*/  IMAD.MOV.U32 R4, RZ, RZ, R6 ;  /* 0x000000ffff047224 */ /* 0x000fce00078e0006 */
.L_x_1:
[----:B01----:R-:W-:Y:S05]  /*0cb0*/  BSYNC.RECONVERGENT B2 ;  /* 0x0000000000027941 */ /* 0x003fea0003800200 */
.L_x_0:
[----:B------:R-:W0:Y:S01]  /*0cc0*/  MUFU.RCP R0, R3 ;  /* 0x0000000300007308 */ /* 0x000e220000001000 */
[----:B------:R-:W-:Y:S07]  /*0cd0*/  BSSY.RECONVERGENT B0, `(.L_x_14) ;  /* 0x000000c000007945 */ /* 0x000fee0003800200 */
[----:B------:R-:W1:Y:S01]  /*0ce0*/  FCHK P0, R7, R3 ;  /* 0x0000000307007302 */ /* 0x000e620000000000 */
[----:B0-----:R-:W-:-:S04]  /*0cf0*/  FFMA R5, R0, -R3, 1 ;  /* 0x3f80000000057423 */ /* 0x001fc80000000803 */
[----:B------:R-:W-:-:S04]  /*0d00*/  FFMA R0, R0, R5, R0 ;  /* 0x0000000500007223 */ /* 0x000fc80000000000 */
[----:B------:R-:W-:-:S04]  /*0d10*/  FFMA R2, R0, R7, RZ ;  /* 0x0000000700027223 */ /* 0x000fc800000000ff */
[----:B------:R-:W-:-:S04]  /*0d20*/  FFMA R5, R2, -R3, R7 ;  /* 0x8000000302057223 */ /* 0x000fc80000000007 */
[----:B------:R-:W-:Y:S01]  /*0d30*/  FFMA R5, R0, R5, R2 ;  /* 0x0000000500057223 */ /* 0x000fe20000000002 */
[----:B-1----:R-:W-:Y:S06]  /*0d40*/  @!P0 BRA `(.L_x_15) ;  /* 0x0000000000108947 */ /* 0x002fec0003800000 */
[----:B------:R-:W-:Y:S01]  /*0d50*/  IMAD.MOV.U32 R0, RZ, RZ, R7 ;  /* 0x000000ffff007224 */ /* 0x000fe200078e0007 */
[----:B------:R-:W-:-:S07]  /*0d60*/  MOV R2, 0xd80 ;  /* 0x00000d8000027802 */ /* 0x000fce0000000f00 */
[----:B------:R-:W-:Y:S05]  /*0d70*/  CALL.REL.NOINC `($__internal_0_$__cuda_sm3x_div_rn_noftz_f32_slowpath) ;  /* 0x0000000000207944 */ /* 0x000fea0003c00000 */
[----:B------:R-:W-:-:S07]  /*0d80*/  IMAD.MOV.U32 R5, RZ, RZ, R0 ;  /* 0x000000ffff057224 */ /* 0x000fce00078e0000 */
.L_x_15:
[----:B------:R-:W-:Y:S05]  /*0d90*/  BSYNC.RECONVERGENT B0 ;  /* 0x0000000000007941 */ /* 0x000fea0003800200 */
.L_x_14:
[----:B------:R-:W0:Y:S01]  /*0da0*/  LDC.64 R2, c[0x0][0x388] ;  /* 0x0000e200ff027b82 */ /* 0x000e220000000a00 */
[----:B------:R-:W1:Y:S02]  /*0db0*/  LDCU UR6, c[0x0][0x390] ;  /* 0x00007200ff0677ac */ /* 0x000e640008000800 */
[----:B-1----:R-:W-:-:S04]  /*0dc0*/  IMAD R7, R10, UR6, R4 ;  /* 0x000000060a077c24 */ /* 0x002fc8000f8e0204 */
[----:B0-----:R-:W-:-:S05]  /*0dd0*/  IMAD.WIDE R2, R7, 0x4, R2 ;  /* 0x0000000407027825 */ /* 0x001fca00078e0202 */
[----:B------:R-:W-:Y:S01]  /*0de0*/  STG.E desc[UR4][R2.64], R5 ;  /* 0x0000000502007986 */ /* 0x000fe2000c101904 */
[----:B------:R-:W-:Y:S05]  /*0df0*/  EXIT ;  /* 0x000000000000794d */ /* 0x000fea0003800000 */
        .weak           $__internal_0_$__cuda_sm3x_div_rn_noftz_f32_slowpath
        .type           $__internal_0_$__cuda_sm3x_div_rn_noftz_f32_slowpath,@function
        .size           $__internal_0_$__cuda_sm3x_div_rn_noftz_f32_slowpath,(.L_x_28 - $__internal_0_$__cuda_sm3x_div_rn_noftz_f32_slowpath)
$__internal_0_$__cuda_sm3x_div_rn_noftz_f32_slowpath:
[----:B------:R-:W-:Y:S01]  /*0e00*/  SHF.R.U32.HI R6, RZ, 0x17, R3 ;  /* 0x00000017ff067819 */ /* 0x000fe20000011603 */
[----:B------:R-:W-:Y:S01]  /*0e10*/  BSSY.RECONVERGENT B1, `(.L_x_16) ;  /* 0x0000062000017945 */ /* 0x000fe20003800200 */
[----:B------:R-:W-:Y:S02]  /*0e20*/  SHF.R.U32.HI R5, RZ, 0x17, R0 ;  /* 0x00000017ff057819 */ /* 0x000fe40000011600 */
[----:B------:R-:W-:Y:S02]  /*0e30*/  LOP3.LUT R12, R6, 0xff, RZ, 0xc0, !PT ;  /* 0x000000ff060c7812 */ /* 0x000fe400078ec0ff */
[----:B------:R-:W-:-:S03]  /*0e40*/  LOP3.LUT R8, R5, 0xff, RZ, 0xc0, !PT ;  /* 0x000000ff05087812 */ /* 0x000fc600078ec0ff */
[----:B------:R-:W-:Y:S02]  /*0e50*/  VIADD R7, R12, 0xffffffff ;  /* 0xffffffff0c077836 */ /* 0x000fe40000000000 */
[----:B------:R-:W-:-:S03]  /*0e60*/  VIADD R6, R8, 0xffffffff ;  /* 0xffffffff08067836 */ /* 0x000fc60000000000 */
[----:B------:R-:W-:-:S04]  /*0e70*/  ISETP.GT.U32.AND P0, PT, R7, 0xfd, PT ;  /* 0x000000fd0700780c */ /* 0x000fc80003f04070 */
[----:B------:R-:W-:-:S13]  /*0e80*/  ISETP.GT.U32.OR P0, PT, R6, 0xfd, P0 ;  /* 0x000000fd0600780c */ /* 0x000fda0000704470 */
[----:B------:R-:W-:Y:S01]  /*0e90*/  @!P0 IMAD.MOV.U32 R5, RZ, RZ, RZ ;  /* 0x000000ffff058224 */ /* 0x000fe200078e00ff */
[----:B------:R-:W-:Y:S06]  /*0ea0*/  @!P0 BRA `(.L_x_17) ;  /* 0x00000000005c8947 */ /* 0x000fec0003800000 */
[----:B------:R-:W-:Y:S02]  /*0eb0*/  FSETP.GTU.FTZ.AND P0, PT, |R0|, +INF , PT ;  /* 0x7f8000000000780b */ /* 0x000fe40003f1c200 */
[----:B------:R-:W-:-:S04]  /*0ec0*/  FSETP.GTU.FTZ.AND P1, PT, |R3|, +INF , PT ;  /* 0x7f8000000300780b */ /* 0x000fc80003f3c200 */
[----:B------:R-:W-:-:S13]  /*0ed0*/  PLOP3.LUT P0, PT, P0, P1, PT, 0xf8, 0x8f ;  /* 0x00000000008f781c */ /* 0x000fda0000703f70 */
[----:B------:R-:W-:Y:S05]  /*0ee0*/  @P0 BRA `(.L_x_18) ;  /* 0x00000004004c0947 */ /* 0x000fea0003800000 */
[----:B------:R-:W-:-:S13]  /*0ef0*/  LOP3.LUT P0, RZ, R3, 0x7fffffff, R0, 0xc8, !PT ;  /* 0x7fffffff03ff7812 */ /* 0x000fda000780c800 */
[----:B------:R-:W-:Y:S05]  /*0f00*/  @!P0 BRA `(.L_x_19) ;  /* 0x00000004003c8947 */ /* 0x000fea0003800000 */
[C---:B------:R-:W-:Y:S02]  /*0f10*/  FSETP.NEU.FTZ.AND P0, PT, |R0|.reuse, +INF , PT ;  /* 0x7f8000000000780b */ /* 0x040fe40003f1d200 */
[----:B------:R-:W-:Y:S02]  /*0f20*/  FSETP.NEU.FTZ.AND P2, PT, |R3|, +INF , PT ;  /* 0x7f8000000300780b */ /* 0x000fe40003f5d200 */
[----:B------:R-:W-:-:S11]  /*0f30*/  FSETP.NEU.FTZ.AND P1, PT, |R0|, +INF , PT ;  /* 0x7f8000000000780b */ /* 0x000fd60003f3d200 */
[----:B------:R-:W-:Y:S05]  /*0f40*/  @!P2 BRA !P0, `(.L_x_19) ;  /* 0x00000004002ca947 */ /* 0x000fea0004000000 */
[----:B------:R-:W-:-:S04]  /*0f50*/  LOP3.LUT P0, RZ, R0, 0x7fffffff, RZ, 0xc0, !PT ;  /* 0x7fffffff00ff7812 */ /* 0x000fc8000780c0ff */
[----:B------:R-:W-:-:S13]  /*0f60*/  PLOP3.LUT P0, PT, P2, P0, PT, 0x2f, 0xf2 ;  /* 0x0000000000f2781c */ /* 0x000fda0001700577 */
[----:B------:R-:W-:Y:S05]  /*0f70*/  @P0 BRA `(.L_x_20) ;  /* 0x0000000400180947 */ /* 0x000fea0003800000 */
[----:B------:R-:W-:-:S04]  /*0f80*/  LOP3.LUT P0, RZ, R3, 0x7fffffff, RZ, 0xc0, !PT ;  /* 0x7fffffff03ff7812 */ /* 0x000fc8000780c0ff */
[----:B------:R-:W-:-:S13]  /*0f90*/  PLOP3.LUT P0, PT, P1, P0, PT, 0x2f, 0xf2 ;  /* 0x0000000000f2781c */ /* 0x000fda0000f00577 */
[----:B------:R-:W-:Y:S05]  /*0fa0*/  @P0 BRA `(.L_x_21) ;  /* 0x0000000400000947 */ /* 0x000fea0003800000 */
[----:B------:R-:W-:Y:S02]  /*0fb0*/  ISETP.GE.AND P0, PT, R6, RZ, PT ;  /* 0x000000ff0600720c */ /* 0x000fe40003f06270 */
[----:B------:R-:W-:-:S11]  /*0fc0*/  ISETP.GE.AND P1, PT, R7, RZ, PT ;  /* 0x000000ff0700720c */ /* 0x000fd60003f26270 */
[----:B------:R-:W-:Y:S02]  /*0fd0*/  @P0 IMAD.MOV.U32 R5, RZ, RZ, RZ ;  /* 0x000000ffff050224 */ /* 0x000fe400078e00ff */
[----:B------:R-:W-:Y:S01]  /*0fe0*/  @!P0 FFMA R0, R0, 1.84467440737095516160e+19, RZ ;  /* 0x5f80000000008823 */ /* 0x000fe200000000ff */
[----:B------:R-:W-:Y:S02]  /*0ff0*/  @!P0 IMAD.MOV.U32 R5, RZ, RZ, -0x40 ;  /* 0xffffffc0ff058424 */ /* 0x000fe400078e00ff */
[----:B------:R-:W-:-:S03]  /*1000*/  @!P1 FFMA R3, R3, 1.84467440737095516160e+19, RZ ;  /* 0x5f80000003039823 */ /* 0x000fc600000000ff */
[----:B------:R-:W-:-:S07]  /*1010*/  @!P1 IADD3 R5, PT, PT, R5, 0x40, RZ ;  /* 0x0000004005059810 */ /* 0x000fce0007ffe0ff */
.L_x_17:
[----:B------:R-:W-:Y:S01]  /*1020*/  LEA R6, R12, 0xc0800000, 0x17 ;  /* 0xc08000000c067811 */ /* 0x000fe200078eb8ff */
[----:B------:R-:W-:Y:S04]  /*1030*/  BSSY.RECONVERGENT B2, `(.L_x_22) ;  /* 0x0000036000027945 */ /* 0x000fe80003800200 */
[----:B------:R-:W-:Y:S02]  /*1040*/  IMAD.IADD R6, R3, 0x1, -R6 ;  /* 0x0000000103067824 */ /* 0x000fe400078e0a06 */
[----:B------:R-:W-:Y:S02]  /*1050*/  VIADD R3, R8, 0xffffff81 ;  /* 0xffffff8108037836 */ /* 0x000fe40000000000 */
[----:B------:R0:W1:Y:S01]  /*1060*/  MUFU.RCP R7, R6 ;  /* 0x0000000600077308 */ /* 0x0000620000001000 */
[----:B------:R-:W-:Y:S01]  /*1070*/  FADD.FTZ R9, -R6, -RZ ;  /* 0x800000ff06097221 */ /* 0x000fe20000010100 */
[C---:B------:R-:W-:Y:S01]  /*1080*/  IMAD R0, R3.reuse, -0x800000, R0 ;  /* 0xff80000003007824 */ /* 0x040fe200078e0200 */
[----:B0-----:R-:W-:-:S05]  /*1090*/  IADD3 R6, PT, PT, R3, 0x7f, -R12 ;  /* 0x0000007f03067810 */ /* 0x001fca0007ffe80c */
[----:B------:R-:W-:Y:S02]  /*10a0*/  IMAD.IADD R6, R6, 0x1, R5 ;  /* 0x0000000106067824 */ /* 0x000fe400078e0205 */
[----:B-1----:R-:W-:-:S04]  /*10b0*/  FFMA R8, R7, R9, 1 ;  /* 0x3f80000007087423 */ /* 0x002fc80000000009 */
[----:B------:R-:W-:-:S04]  /*10c0*/  FFMA R14, R7, R8, R7 ;  /* 0x00000008070e7223 */ /* 0x000fc80000000007 */
[----:B------:R-:W-:-:S04]  /*10d0*/  FFMA R7, R0, R14, RZ ;  /* 0x0000000e00077223 */ /* 0x000fc800000000ff */
[----:B------:R-:W-:-:S04]  /*10e0*/  FFMA R8, R9, R7, R0 ;  /* 0x0000000709087223 */ /* 0x000fc80000000000 */
[----:B------:R-:W-:-:S04]  /*10f0*/  FFMA R7, R14, R8, R7 ;  /* 0x000000080e077223 */ /* 0x000fc80000000007 */
[----:B------:R-:W-:-:S04]  /*1100*/  FFMA R8, R9, R7, R0 ;  /* 0x0000000709087223 */ /* 0x000fc80000000000 */
[----:B------:R-:W-:-:S05]  /*1110*/  FFMA R0, R14, R8, R7 ;  /* 0x000000080e007223 */ /* 0x000fca0000000007 */
[----:B------:R-:W-:-:S04]  /*1120*/  SHF.R.U32.HI R3, RZ, 0x17, R0 ;  /* 0x00000017ff037819 */ /* 0x000fc80000011600 */
[----:B------:R-:W-:-:S05]  /*1130*/  LOP3.LUT R3, R3, 0xff, RZ, 0xc0, !PT ;  /* 0x000000ff03037812 */ /* 0x000fca00078ec0ff */
[----:B------:R-:W-:-:S04]  /*1140*/  IMAD.IADD R9, R3, 0x1, R6 ;  /* 0x0000000103097824 */ /* 0x000fc800078e0206 */
[----:B------:R-:W-:-:S05]  /*1150*/  VIADD R3, R9, 0xffffffff ;  /* 0xffffffff09037836 */ /* 0x000fca0000000000 */
[----:B------:R-:W-:-:S13]  /*1160*/  ISETP.GE.U32.AND P0, PT, R3, 0xfe, PT ;  /* 0x000000fe0300780c */ /* 0x000fda0003f06070 */
[----:B------:R-:W-:Y:S05]  /*1170*/  @!P0 BRA `(.L_x_23) ;  /* 0x0000000000808947 */ /* 0x000fea0003800000 */
[----:B------:R-:W-:-:S13]  /*1180*/  ISETP.GT.AND P0, PT, R9, 0xfe, PT ;  /* 0x000000fe0900780c */ /* 0x000fda0003f04270 */
[----:B------:R-:W-:Y:S05]  /*1190*/  @P0 BRA `(.L_x_24) ;  /* 0x00000000006c0947 */ /* 0x000fea0003800000 */
[----:B------:R-:W-:-:S13]  /*11a0*/  ISETP.GE.AND P0, PT, R9, 0x1, PT ;  /* 0x000000010900780c */ /* 0x000fda0003f06270 */
[----:B------:R-:W-:Y:S05]  /*11b0*/  @P0 BRA `(.L_x_25) ;  /* 0x0000000000740947 */ /* 0x000fea0003800000 */
[----:B------:R-:W-:Y:S02]  /*11c0*/  ISETP.GE.AND P0, PT, R9, -0x18, PT ;  /* 0xffffffe80900780c */ /* 0x000fe40003f06270 */
[----:B------:R-:W-:-:S11]  /*11d0*/  LOP3.LUT R0, R0, 0x80000000, RZ, 0xc0, !PT ;  /* 0x8000000000007812 */ /* 0x000fd600078ec0ff */
[----:B------:R-:W-:Y:S05]  /*11e0*/  @!P0 BRA `(.L_x_25) ;  /* 0x0000000000688947 */ /* 0x000fea0003800000 */
[CCC-:B------:R-:W-:Y:S01]  /*11f0*/  FFMA.RZ R3, R14.reuse, R8.reuse, R7.reuse ;  /* 0x000000080e037223 */ /* 0x1c0fe2000000c007 */
[CCC-:B------:R-:W-:Y:S01]  /*1200*/  FFMA.RM R6, R14.reuse, R8.reuse, R7.reuse ;  /* 0x000000080e067223 */ /* 0x1c0fe20000004007 */
[C---:B------:R-:W-:Y:S02]  /*1210*/  ISETP.NE.AND P2, PT, R9.reuse, RZ, PT ;  /* 0x000000ff0900720c */ /* 0x040fe40003f45270 */
[----:B------:R-:W-:Y:S02]  /*1220*/  ISETP.NE.AND P1, PT, R9, RZ, PT ;  /* 0x000000ff0900720c */ /* 0x000fe40003f25270 */
[----:B------:R-:W-:Y:S01]  /*1230*/  LOP3.LUT R5, R3, 0x7fffff, RZ, 0xc0, !PT ;  /* 0x007fffff03057812 */ /* 0x000fe200078ec0ff */
[----:B------:R-:W-:Y:S01]  /*1240*/  FFMA.RP R3, R14, R8, R7 ;  /* 0x000000080e037223 */ /* 0x000fe20000008007 */
[----:B------:R-:W-:Y:S02]  /*1250*/  VIADD R8, R9, 0x20 ;  /* 0x0000002009087836 */ /* 0x000fe40000000000 */
[----:B------:R-:W-:Y:S01]  /*1260*/  LOP3.LUT R5, R5, 0x800000, RZ, 0xfc, !PT ;  /* 0x0080000005057812 */ /* 0x000fe200078efcff */
[----:B------:R-:W-:Y:S01]  /*1270*/  IMAD.MOV R7, RZ, RZ, -R9 ;  /* 0x000000ffff077224 */ /* 0x000fe200078e0a09 */
[----:B------:R-:W-:-:S02]  /*1280*/  FSETP.NEU.FTZ.AND P0, PT, R3, R6, PT ;  /* 0x000000060300720b */ /* 0x000fc40003f1d000 */
[----:B------:R-:W-:Y:S02]  /*1290*/  SHF.L.U32 R8, R5, R8, RZ ;  /* 0x0000000805087219 */ /* 0x000fe400000006ff */
[----:B------:R-:W-:Y:S02]  /*12a0*/  SEL R6, R7, RZ, P2 ;  /* 0x000000ff07067207 */ /* 0x000fe40001000000 */
[----:B------:R-:W-:Y:S02]  /*12b0*/  ISETP.NE.AND P1, PT, R8, RZ, P1 ;  /* 0x000000ff0800720c */ /* 0x000fe40000f25270 */
[----:B------:R-:W-:Y:S02]  /*12c0*/  SHF.R.U32.HI R6, RZ, R6, R5 ;  /* 0x00000006ff067219 */ /* 0x000fe40000011605 */
[----:B------:R-:W-:Y:S02]  /*12d0*/  PLOP3.LUT P0, PT, P0, P1, PT, 0xf8, 0x8f ;  /* 0x00000000008f781c */ /* 0x000fe40000703f70 */
[----:B------:R-:W-:-:S02]  /*12e0*/  SHF.R.U32.HI R8, RZ, 0x1, R6 ;  /* 0x00000001ff087819 */ /* 0x000fc40000011606 */
[----:B------:R-:W-:-:S04]  /*12f0*/  SEL R3, RZ, 0x1, !P0 ;  /* 0x00000001ff037807 */ /* 0x000fc80004000000 */
[----:B------:R-:W-:-:S04]  /*1300*/  LOP3.LUT R3, R3, 0x1, R8, 0xf8, !PT ;  /* 0x0000000103037812 */ /* 0x000fc800078ef808 */
[----:B------:R-:W-:-:S05]  /*1310*/  LOP3.LUT R3, R3, R6, RZ, 0xc0, !PT ;  /* 0x0000000603037212 */ /* 0x000fca00078ec0ff */
[----:B------:R-:W-:-:S05]  /*1320*/  IMAD.IADD R3, R8, 0x1, R3 ;  /* 0x0000000108037824 */ /* 0x000fca00078e0203 */
[----:B------:R-:W-:Y:S01]  /*1330*/  LOP3.LUT R0, R3, R0, RZ, 0xfc, !PT ;  /* 0x0000000003007212 */ /* 0x000fe200078efcff */
[----:B------:R-:W-:Y:S06]  /*1340*/  BRA `(.L_x_25) ;  /* 0x0000000000107947 */ /* 0x000fec0003800000 */
.L_x_24:
[----:B------:R-:W-:-:S04]  /*1350*/  LOP3.LUT R0, R0, 0x80000000, RZ, 0xc0, !PT ;  /* 0x8000000000007812 */ /* 0x000fc800078ec0ff */
[----:B------:R-:W-:Y:S01]  /*1360*/  LOP3.LUT R0, R0, 0x7f800000, RZ, 0xfc, !PT ;  /* 0x7f80000000007812 */ /* 0x000fe200078efcff */
[----:B------:R-:W-:Y:S06]  /*1370*/  BRA `(.L_x_25) ;  /* 0x0000000000047947 */ /* 0x000fec0003800000 */
.L_x_23:
[----:B------:R-:W-:-:S07]  /*1380*/  IMAD R0, R6, 0x800000, R0 ;  /* 0x0080000006007824 */ /* 0x000fce00078e0200 */
.L_x_25:
[----:B------:R-:W-:Y:S05]  /*1390*/  BSYNC.RECONVERGENT B2 ;  /* 0x0000000000027941 */ /* 0x000fea0003800200 */
.L_x_22:
[----:B------:R-:W-:Y:S05]  /*13a0*/  BRA `(.L_x_26) ;  /* 0x0000000000207947 */ /* 0x000fea0003800000 */
.L_x_21:
[----:B------:R-:W-:-:S04]  /*13b0*/  LOP3.LUT R0, R3, 0x80000000, R0, 0x48, !PT ;  /* 0x8000000003007812 */ /* 0x000fc800078e4800 */
[----:B------:R-:W-:Y:S01]  /*13c0*/  LOP3.LUT R0, R0, 0x7f800000, RZ, 0xfc, !PT ;  /* 0x7f80000000007812 */ /* 0x000fe200078efcff */
[----:B------:R-:W-:Y:S06]  /*13d0*/  BRA `(.L_x_26) ;  /* 0x0000000000147947 */ /* 0x000fec0003800000 */
.L_x_20:
[----:B------:R-:W-:Y:S01]  /*13e0*/  LOP3.LUT R0, R3, 0x80000000, R0, 0x48, !PT ;  /* 0x8000000003007812 */ /* 0x000fe200078e4800 */
[----:B------:R-:W-:Y:S06]  /*13f0*/  BRA `(.L_x_26) ;  /* 0x00000000000c7947 */ /* 0x000fec0003800000 */
.L_x_19:
[----:B------:R-:W0:Y:S01]  /*1400*/  MUFU.RSQ R0, -QNAN ;  /* 0xffc0000000007908 */ /* 0x000e220000001400 */
[----:B------:R-:W-:Y:S05]  /*1410*/  BRA `(.L_x_26) ;  /* 0x0000000000047947 */ /* 0x000fea0003800000 */
.L_x_18:
[----:B------:R-:W-:-:S07]  /*1420*/  FADD.FTZ R0, R0, R3 ;  /* 0x0000000300007221 */ /* 0x000fce0000010000 */
.L_x_26:
[----:B------:R-:W-:Y:S05]  /*1430*/  BSYNC.RECONVERGENT B1 ;  /* 0x0000000000017941 */ /* 0x000fea0003800200 */
.L_x_16:
[----:B------:R-:W-:-:S04]  /*1440*/  IMAD.MOV.U32 R3, RZ, RZ, 0x0 ;  /* 0x00000000ff037424 */ /* 0x000fc800078e00ff */
[----:B0-----:R-:W-:Y:S05]  /*1450*/  RET.REL.NODEC R2 `(_Z15imageblurkernelPKfPfii) ;  /* 0xffffffe802e87950 */ /* 0x001fea0003c3ffff */
.L_x_27:
[----:B------:R-:W-:-:S00]  /*1460*/  BRA `(.L_x_27) ;  /* 0xfffffffc00fc7947 */ /* 0x000fc0000383ffff */
[----:B------:R-:W-:-:S00]  /*1470*/  NOP ;  /* 0x0000000000007918 */ /* 0x000fc00000000000 */
        /* <DEDUP_REMOVED lines=8> */
.L_x_28:


//--------------------- .nv.shared.reserved.0     --------------------------
	.section	.nv.shared.reserved.0,"aw",@nobits
	.weak		__nv_reservedSMEM_offset_0_alias
	.size		__nv_reservedSMEM_offset_0_alias, 0, 64
	.other		__nv_reservedSMEM_offset_0_alias,@"STO_CUDA_RESERVED_SHARED STV_DEFAULT"
__nv_reservedSMEM_offset_0_alias:
	.zero		0
	.zero		64


//--------------------- .nv.constant0._Z15imageblurkernelPKfPfii --------------------------
	.section	.nv.constant0._Z15imageblurkernelPKfPfii,"a",@progbits
	.sectionflags	@""
	.align	4
.nv.constant0._Z15imageblurkernelPKfPfii:
	.zero		920


//--------------------- SYMBOLS --------------------------

	.type		.nv.reservedSmem.offset0,@object
	.size		.nv.reservedSmem.offset0,0x4
